//
// Generated by NVIDIA NVVM Compiler
//
// Compiler Build ID: CL-36424714
// Cuda compilation tools, release 13.0, V13.0.88
// Based on NVVM 20.0.0
//

.version 9.0
.target sm_100
.address_size 64

	// .globl	_Z18deviceSumReductionPiS_i
// _ZZ18deviceSumReductionPiS_iE10partialSum has been demoted

.visible .entry _Z18deviceSumReductionPiS_i(
	.param .u64 .ptr .align 1 _Z18deviceSumReductionPiS_i_param_0,
	.param .u64 .ptr .align 1 _Z18deviceSumReductionPiS_i_param_1,
	.param .u32 _Z18deviceSumReductionPiS_i_param_2
)
{
	.reg .pred 	%p<3>;
	.reg .b32 	%r<24>;
	.reg .b64 	%rd<11>;
	// demoted variable
	.shared .align 4 .b8 _ZZ18deviceSumReductionPiS_iE10partialSum[2048];
	ld.param.u64 	%rd2, [_Z18deviceSumReductionPiS_i_param_0];
	ld.param.u64 	%rd1, [_Z18deviceSumReductionPiS_i_param_1];
	cvta.to.global.u64 	%rd3, %rd2;
	mov.u32 	%r1, %tid.x;
	mov.u32 	%r2, %ctaid.x;
	mov.u32 	%r23, %ntid.x;
	mul.lo.s32 	%r7, %r2, %r23;
	shl.b32 	%r8, %r7, 1;
	add.s32 	%r9, %r8, %r1;
	mul.wide.u32 	%rd4, %r9, 4;
	add.s64 	%rd5, %rd3, %rd4;
	ld.global.u32 	%r10, [%rd5];
	shl.b32 	%r11, %r1, 2;
	mov.u32 	%r12, _ZZ18deviceSumReductionPiS_iE10partialSum;
	add.s32 	%r4, %r12, %r11;
	st.shared.u32 	[%r4], %r10;
	add.s32 	%r13, %r9, %r23;
	mul.wide.u32 	%rd6, %r13, 4;
	add.s64 	%rd7, %rd3, %rd6;
	ld.global.u32 	%r14, [%rd7];
	shl.b32 	%r15, %r23, 2;
	add.s32 	%r16, %r4, %r15;
	st.shared.u32 	[%r16], %r14;
$L__BB0_1:
	bar.sync 	0;
	setp.ge.u32 	%p1, %r1, %r23;
	@%p1 bra 	$L__BB0_3;
	shl.b32 	%r17, %r23, 2;
	add.s32 	%r18, %r4, %r17;
	ld.shared.u32 	%r19, [%r18];
	ld.shared.u32 	%r20, [%r4];
	add.s32 	%r21, %r20, %r19;
	st.shared.u32 	[%r4], %r21;
$L__BB0_3:
	shr.u32 	%r6, %r23, 1;
	setp.gt.u32 	%p2, %r23, 1;
	mov.u32 	%r23, %r6;
	@%p2 bra 	$L__BB0_1;
	cvta.to.global.u64 	%rd8, %rd1;
	ld.shared.u32 	%r22, [_ZZ18deviceSumReductionPiS_iE10partialSum];
	mul.wide.u32 	%rd9, %r2, 4;
	add.s64 	%rd10, %rd8, %rd9;
	st.global.u32 	[%rd10], %r22;
	ret;

}


// ===== COMPILED SASS (sm_100) =====

	.target	sm_100

	.elftype	@"ET_EXEC"


//--------------------- .note.nv.tkinfo           --------------------------
	.section	.note.nv.tkinfo,"",@"SHT_NOTE"
	.sectionflags	@"SHF_NOTE_NV_TKINFO"
	.tkinfo
        /*0018*/ 	.word	0x00000002
        /*0030*/ 	.string	""
        /*0030*/ 	.string	"ptxas"
        /*0030*/ 	.string	"Cuda compilation tools, release 13.0, V13.0.88"
        /*0030*/ 	.string	"Build cuda_13.0.r13.0/compiler.36424714_0"
        /*0030*/ 	.string	"-arch sm_100 -m 64 "



//--------------------- .note.nv.cuinfo           --------------------------
	.section	.note.nv.cuinfo,"",@"SHT_NOTE"
	.sectionflags	@"SHF_NOTE_NV_CUINFO"
        /*0018*/ 	.short	0x0002
        /*001a*/ 	.short	0x0064
        /*001c*/ 	.short	0x0082
	.zero		2


//--------------------- .nv.info                  --------------------------
	.section	.nv.info,"",@"SHT_CUDA_INFO"
	.align	4


	//----- nvinfo : EIATTR_REGCOUNT
	.align		4
        /*0000*/ 	.byte	0x04, 0x2f
        /*0002*/ 	.short	(.L_1 - .L_0)
	.align		4
.L_0:
        /*0004*/ 	.word	index@(_Z18deviceSumReductionPiS_i)
        /*0008*/ 	.word	0x00000010


	//----- nvinfo : EIATTR_FRAME_SIZE
	.align		4
.L_1:
        /*000c*/ 	.byte	0x04, 0x11
        /*000e*/ 	.short	(.L_3 - .L_2)
	.align		4
.L_2:
        /*0010*/ 	.word	index@(_Z18deviceSumReductionPiS_i)
        /*0014*/ 	.word	0x00000000


	//----- nvinfo : EIATTR_MIN_STACK_SIZE
	.align		4
.L_3:
        /*0018*/ 	.byte	0x04, 0x12
        /*001a*/ 	.short	(.L_5 - .L_4)
	.align		4
.L_4:
        /*001c*/ 	.word	index@(_Z18deviceSumReductionPiS_i)
        /*0020*/ 	.word	0x00000000
.L_5:


//--------------------- .nv.compat                --------------------------
	.section	.nv.compat,"",@"SHT_CUDA_COMPAT_INFO"
	.align	4
        /*0000*/ 	.byte	0x02, 0x09, 0x00, 0x00, 0x02, 0x02, 0x01, 0x00, 0x02, 0x05, 0x05, 0x00, 0x03, 0x07, 0x01, 0x01
        /*0010*/ 	.byte	0x02, 0x03, 0x00, 0x00, 0x02, 0x06, 0x01, 0x00, 0x04, 0x0b, 0x08, 0x00, 0x09, 0x00, 0x00, 0x00
        /*0020*/ 	.byte	0x00, 0x00, 0x00, 0x00


//--------------------- .nv.info._Z18deviceSumReductionPiS_i --------------------------
	.section	.nv.info._Z18deviceSumReductionPiS_i,"",@"SHT_CUDA_INFO"
	.sectionflags	@""
	.align	4


	//----- nvinfo : EIATTR_CUDA_API_VERSION
	.align		4
        /*0000*/ 	.byte	0x04, 0x37
        /*0002*/ 	.short	(.L_7 - .L_6)
.L_6:
        /*0004*/ 	.word	0x00000082


	//----- nvinfo : EIATTR_KPARAM_INFO
	.align		4
.L_7:
        /*0008*/ 	.byte	0x04, 0x17
        /*000a*/ 	.short	(.L_9 - .L_8)
.L_8:
        /*000c*/ 	.word	0x00000000
        /*0010*/ 	.short	0x0002
        /*0012*/ 	.short	0x0010
        /*0014*/ 	.byte	0x00, 0xf0, 0x11, 0x00


	//----- nvinfo : EIATTR_KPARAM_INFO
	.align		4
.L_9:
        /*0018*/ 	.byte	0x04, 0x17
        /*001a*/ 	.short	(.L_11 - .L_10)
.L_10:
        /*001c*/ 	.word	0x00000000
        /*0020*/ 	.short	0x0001
        /*0022*/ 	.short	0x0008
        /*0024*/ 	.byte	0x00, 0xf5, 0x21, 0x00


	//----- nvinfo : EIATTR_KPARAM_INFO
	.align		4
.L_11:
        /*0028*/ 	.byte	0x04, 0x17
        /*002a*/ 	.short	(.L_13 - .L_12)
.L_12:
        /*002c*/ 	.word	0x00000000
        /*0030*/ 	.short	0x0000
        /*0032*/ 	.short	0x0000
        /*0034*/ 	.byte	0x00, 0xf5, 0x21, 0x00


	//----- nvinfo : EIATTR_SPARSE_MMA_MASK
	.align		4
.L_13:
        /*0038*/ 	.byte	0x03, 0x50
        /*003a*/ 	.short	0x0000


	//----- nvinfo : EIATTR_MAXREG_COUNT
	.align		4
        /*003c*/ 	.byte	0x03, 0x1b
        /*003e*/ 	.short	0x00ff


	//----- nvinfo : EIATTR_NUM_BARRIERS
	.align		4
        /*0040*/ 	.byte	0x02, 0x4c
        /*0042*/ 	.byte	0x01
	.zero		1


	//----- nvinfo : EIATTR_MERCURY_ISA_VERSION
	.align		4
        /*0044*/ 	.byte	0x03, 0x5f
        /*0046*/ 	.short	0x0101


	//----- nvinfo : EIATTR_VRC_CTA_INIT_COUNT
	.align		4
        /*0048*/ 	.byte	0x02, 0x4a
	.zero		1
	.zero		1


	//----- nvinfo : EIATTR_EXIT_INSTR_OFFSETS
	.align		4
        /*004c*/ 	.byte	0x04, 0x1c
        /*004e*/ 	.short	(.L_15 - .L_14)


	//   ....[0]....
.L_14:
        /*0050*/ 	.word	0x00000250


	//----- nvinfo : EIATTR_CBANK_PARAM_SIZE
	.align		4
.L_15:
        /*0054*/ 	.byte	0x03, 0x19
        /*0056*/ 	.short	0x0014


	//----- nvinfo : EIATTR_PARAM_CBANK
	.align		4
        /*0058*/ 	.byte	0x04, 0x0a
        /*005a*/ 	.short	(.L_17 - .L_16)
	.align		4
.L_16:
        /*005c*/ 	.word	index@(.nv.constant0._Z18deviceSumReductionPiS_i)
        /*0060*/ 	.short	0x0380
        /*0062*/ 	.short	0x0014


	//----- nvinfo : EIATTR_SW_WAR
	.align		4
.L_17:
        /*0064*/ 	.byte	0x04, 0x36
        /*0066*/ 	.short	(.L_19 - .L_18)
.L_18:
        /*0068*/ 	.word	0x00000008
.L_19:


//--------------------- .nv.callgraph             --------------------------
	.section	.nv.callgraph,"",@"SHT_CUDA_CALLGRAPH"
	.align	4
	.sectionentsize	8
	.align		4
        /*0000*/ 	.word	0x00000000
	.align		4
        /*0004*/ 	.word	0xffffffff
	.align		4
        /*0008*/ 	.word	0x00000000
	.align		4
        /*000c*/ 	.word	0xfffffffe
	.align		4
        /*0010*/ 	.word	0x00000000
	.align		4
        /*0014*/ 	.word	0xfffffffd
	.align		4
        /*0018*/ 	.word	0x00000000
	.align		4
        /*001c*/ 	.word	0xfffffffc


//--------------------- .text._Z18deviceSumReductionPiS_i --------------------------
	.section	.text._Z18deviceSumReductionPiS_i,"ax",@progbits
	.align	128
        .global         _Z18deviceSumReductionPiS_i
        .type           _Z18deviceSumReductionPiS_i,@function
        .size           _Z18deviceSumReductionPiS_i,(.L_x_2 - _Z18deviceSumReductionPiS_i)
        .other          _Z18deviceSumReductionPiS_i,@"STO_CUDA_ENTRY STV_DEFAULT"
_Z18deviceSumReductionPiS_i:
.text._Z18deviceSumReductionPiS_i:
[----:B------:R-:W-:Y:S01]  /*0000*/  LDC R1, c[0x0][0x37c] ;  /* 0x0000df00ff017b82 */ /* 0x000fe20000000800 */
[----:B------:R-:W0:Y:S07]  /*0010*/  S2R R13, SR_CTAID.X ;  /* 0x00000000000d7919 */ /* 0x000e2e0000002500 */
[----:B------:R-:W0:Y:S01]  /*0020*/  LDC R6, c[0x0][0x360] ;  /* 0x0000d800ff067b82 */ /* 0x000e220000000800 */
[----:B------:R-:W1:Y:S01]  /*0030*/  LDCU.64 UR6, c[0x0][0x358] ;  /* 0x00006b00ff0677ac */ /* 0x000e620008000a00 */
[----:B------:R-:W2:Y:S06]  /*0040*/  S2R R11, SR_TID.X ;  /* 0x00000000000b7919 */ /* 0x000eac0000002100 */
[----:B------:R-:W3:Y:S01]  /*0050*/  LDC.64 R4, c[0x0][0x380] ;  /* 0x0000e000ff047b82 */ /* 0x000ee20000000a00 */
[----:B0-----:R-:W-:-:S05]  /*0060*/  IMAD R0, R13, R6, RZ ;  /* 0x000000060d007224 */ /* 0x001fca00078e02ff */
[----:B--2---:R-:W-:-:S04]  /*0070*/  LEA R3, R0, R11, 0x1 ;  /* 0x0000000b00037211 */ /* 0x004fc800078e08ff */
[C---:B------:R-:W-:Y:S01]  /*0080*/  IADD3 R7, PT, PT, R3.reuse, R6, RZ ;  /* 0x0000000603077210 */ /* 0x040fe20007ffe0ff */
[----:B---3--:R-:W-:-:S04]  /*0090*/  IMAD.WIDE.U32 R2, R3, 0x4, R4 ;  /* 0x0000000403027825 */ /* 0x008fc800078e0004 */
[----:B------:R-:W-:Y:S02]  /*00a0*/  IMAD.WIDE.U32 R4, R7, 0x4, R4 ;  /* 0x0000000407047825 */ /* 0x000fe400078e0004 */
[----:B-1----:R-:W2:Y:S04]  /*00b0*/  LDG.E R2, desc[UR6][R2.64] ;  /* 0x0000000602027981 */ /* 0x002ea8000c1e1900 */
[----:B------:R-:W3:Y:S01]  /*00c0*/  LDG.E R4, desc[UR6][R4.64] ;  /* 0x0000000604047981 */ /* 0x000ee2000c1e1900 */
[----:B------:R-:W0:Y:S01]  /*00d0*/  S2UR UR5, SR_CgaCtaId ;  /* 0x00000000000579c3 */ /* 0x000e220000008800 */
[----:B------:R-:W-:Y:S02]  /*00e0*/  UMOV UR4, 0x400 ;  /* 0x0000040000047882 */ /* 0x000fe40000000000 */
[----:B0-----:R-:W-:-:S06]  /*00f0*/  ULEA UR4, UR5, UR4, 0x18 ;  /* 0x0000000405047291 */ /* 0x001fcc000f8ec0ff */
[----:B------:R-:W-:-:S05]  /*0100*/  LEA R7, R11, UR4, 0x2 ;  /* 0x000000040b077c11 */ /* 0x000fca000f8e10ff */
[----:B------:R-:W-:Y:S01]  /*0110*/  IMAD R9, R6, 0x4, R7 ;  /* 0x0000000406097824 */ /* 0x000fe200078e0207 */
[----:B--2---:R0:W-:Y:S04]  /*0120*/  STS [R7], R2 ;  /* 0x0000000207007388 */ /* 0x0041e80000000800 */
[----:B---3--:R0:W-:Y:S02]  /*0130*/  STS [R9], R4 ;  /* 0x0000000409007388 */ /* 0x0081e40000000800 */
.L_x_0:
[----:B------:R-:W-:Y:S01]  /*0140*/  BAR.SYNC.DEFER_BLOCKING 0x0 ;  /* 0x0000000000007b1d */ /* 0x000fe20000010000 */
[----:B------:R-:W-:-:S13]  /*0150*/  ISETP.GE.U32.AND P0, PT, R11, R6, PT ;  /* 0x000000060b00720c */ /* 0x000fda0003f06070 */
[----:B------:R-:W-:Y:S01]  /*0160*/  @!P0 LEA R0, R6, R7, 0x2 ;  /* 0x0000000706008211 */ /* 0x000fe200078e10ff */
[----:B------:R-:W-:Y:S05]  /*0170*/  @!P0 LDS R3, [R7] ;  /* 0x0000000007038984 */ /* 0x000fea0000000800 */
[----:B------:R-:W0:Y:S02]  /*0180*/  @!P0 LDS R0, [R0] ;  /* 0x0000000000008984 */ /* 0x000e240000000800 */
[----:B0-----:R-:W-:-:S05]  /*0190*/  @!P0 IMAD.IADD R2, R0, 0x1, R3 ;  /* 0x0000000100028824 */ /* 0x001fca00078e0203 */
[----:B------:R1:W-:Y:S01]  /*01a0*/  @!P0 STS [R7], R2 ;  /* 0x0000000207008388 */ /* 0x0003e20000000800 */
[----:B------:R-:W-:Y:S02]  /*01b0*/  ISETP.GT.U32.AND P0, PT, R6, 0x1, PT ;  /* 0x000000010600780c */ /* 0x000fe40003f04070 */
[----:B------:R-:W-:-:S11]  /*01c0*/  SHF.R.U32.HI R6, RZ, 0x1, R6 ;  /* 0x00000001ff067819 */ /* 0x000fd60000011606 */
[----:B-1----:R-:W-:Y:S05]  /*01d0*/  @P0 BRA `(.L_x_0) ;  /* 0xfffffffc00d80947 */ /* 0x002fea000383ffff */
[----:B------:R-:W0:Y:S01]  /*01e0*/  S2UR UR5, SR_CgaCtaId ;  /* 0x00000000000579c3 */ /* 0x000e220000008800 */
[----:B------:R-:W-:-:S07]  /*01f0*/  UMOV UR4, 0x400 ;  /* 0x0000040000047882 */ /* 0x000fce0000000000 */
[----:B------:R-:W1:Y:S01]  /*0200*/  LDC.64 R2, c[0x0][0x388] ;  /* 0x0000e200ff027b82 */ /* 0x000e620000000a00 */
[----:B0-----:R-:W-:Y:S01]  /*0210*/  ULEA UR4, UR5, UR4, 0x18 ;  /* 0x0000000405047291 */ /* 0x001fe2000f8ec0ff */
[----:B-1----:R-:W-:-:S08]  /*0220*/  IMAD.WIDE.U32 R2, R13, 0x4, R2 ;  /* 0x000000040d027825 */ /* 0x002fd000078e0002 */
[----:B------:R-:W0:Y:S04]  /*0230*/  LDS R5, [UR4] ;  /* 0x00000004ff057984 */ /* 0x000e280008000800 */
[----:B0-----:R-:W-:Y:S01]  /*0240*/  STG.E desc[UR6][R2.64], R5 ;  /* 0x0000000502007986 */ /* 0x001fe2000c101906 */
[----:B------:R-:W-:Y:S05]  /*0250*/  EXIT ;  /* 0x000000000000794d */ /* 0x000fea0003800000 */
.L_x_1:
[----:B------:R-:W-:-:S00]  /*0260*/  BRA `(.L_x_1) ;  /* 0xfffffffc00fc7947 */ /* 0x000fc0000383ffff */
[----:B------:R-:W-:-:S00]  /*0270*/  NOP ;  /* 0x0000000000007918 */ /* 0x000fc00000000000 */
        /* <DEDUP_REMOVED lines=8> */
.L_x_2:


//--------------------- .nv.shared._Z18deviceSumReductionPiS_i --------------------------
	.section	.nv.shared._Z18deviceSumReductionPiS_i,"aw",@nobits
	.sectionflags	@""
	.align	4
.nv.shared._Z18deviceSumReductionPiS_i:
	.zero		3072


//--------------------- .nv.shared.reserved.0     --------------------------
	.section	.nv.shared.reserved.0,"aw",@nobits
	.weak		__nv_reservedSMEM_offset_0_alias
	.size		__nv_reservedSMEM_offset_0_alias, 0, 64
	.other		__nv_reservedSMEM_offset_0_alias,@"STO_CUDA_RESERVED_SHARED STV_DEFAULT"
__nv_reservedSMEM_offset_0_alias:
	.zero		0
	.zero		64


//--------------------- .nv.constant0._Z18deviceSumReductionPiS_i --------------------------
	.section	.nv.constant0._Z18deviceSumReductionPiS_i,"a",@progbits
	.sectionflags	@""
	.align	4
.nv.constant0._Z18deviceSumReductionPiS_i:
	.zero		916


//--------------------- SYMBOLS --------------------------

	.type		.nv.reservedSmem.offset0,@object
	.size		.nv.reservedSmem.offset0,0x4
	.type		.nv.reservedSmem.cap,@object
	.size		.nv.reservedSmem.cap,0x4
